//
// Generated by NVIDIA NVVM Compiler
//
// Compiler Build ID: CL-36424714
// Cuda compilation tools, release 13.0, V13.0.88
// Based on NVVM 20.0.0
//

.version 9.0
.target sm_100
.address_size 64

	// .globl	_Z26gpuMultiplicationSharedMemPfS_S_iii
// _ZZ26gpuMultiplicationSharedMemPfS_S_iiiE7sharedA has been demoted
// _ZZ26gpuMultiplicationSharedMemPfS_S_iiiE7sharedB has been demoted

.visible .entry _Z26gpuMultiplicationSharedMemPfS_S_iii(
	.param .u64 .ptr .align 1 _Z26gpuMultiplicationSharedMemPfS_S_iii_param_0,
	.param .u64 .ptr .align 1 _Z26gpuMultiplicationSharedMemPfS_S_iii_param_1,
	.param .u64 .ptr .align 1 _Z26gpuMultiplicationSharedMemPfS_S_iii_param_2,
	.param .u32 _Z26gpuMultiplicationSharedMemPfS_S_iii_param_3,
	.param .u32 _Z26gpuMultiplicationSharedMemPfS_S_iii_param_4,
	.param .u32 _Z26gpuMultiplicationSharedMemPfS_S_iii_param_5
)
{
	.reg .pred 	%p<12>;
	.reg .b32 	%r<46>;
	.reg .b32 	%f<111>;
	.reg .b64 	%rd<13>;
	// demoted variable
	.shared .align 4 .b8 _ZZ26gpuMultiplicationSharedMemPfS_S_iiiE7sharedA[4096];
	// demoted variable
	.shared .align 4 .b8 _ZZ26gpuMultiplicationSharedMemPfS_S_iiiE7sharedB[4096];
	ld.param.u64 	%rd3, [_Z26gpuMultiplicationSharedMemPfS_S_iii_param_0];
	ld.param.u64 	%rd4, [_Z26gpuMultiplicationSharedMemPfS_S_iii_param_1];
	ld.param.u64 	%rd5, [_Z26gpuMultiplicationSharedMemPfS_S_iii_param_2];
	ld.param.u32 	%r24, [_Z26gpuMultiplicationSharedMemPfS_S_iii_param_3];
	ld.param.u32 	%r25, [_Z26gpuMultiplicationSharedMemPfS_S_iii_param_4];
	ld.param.u32 	%r26, [_Z26gpuMultiplicationSharedMemPfS_S_iii_param_5];
	mov.u32 	%r27, %ctaid.x;
	mov.u32 	%r28, %ctaid.y;
	mov.u32 	%r41, %tid.x;
	mov.u32 	%r43, %tid.y;
	shl.b32 	%r29, %r28, 5;
	add.s32 	%r3, %r29, %r43;
	shl.b32 	%r4, %r27, 5;
	add.s32 	%r5, %r4, %r41;
	setp.lt.s32 	%p1, %r25, -30;
	mov.f32 	%f110, 0f00000000;
	@%p1 bra 	$L__BB0_7;
	add.s32 	%r30, %r25, -1;
	shr.s32 	%r31, %r30, 31;
	shr.u32 	%r32, %r31, 27;
	add.s32 	%r33, %r30, %r32;
	shr.s32 	%r34, %r33, 5;
	neg.s32 	%r45, %r34;
	shl.b32 	%r35, %r43, 7;
	mov.u32 	%r36, _ZZ26gpuMultiplicationSharedMemPfS_S_iiiE7sharedA;
	add.s32 	%r6, %r36, %r35;
	shl.b32 	%r37, %r41, 2;
	add.s32 	%r7, %r6, %r37;
	mov.u32 	%r38, _ZZ26gpuMultiplicationSharedMemPfS_S_iiiE7sharedB;
	add.s32 	%r9, %r38, %r37;
	add.s32 	%r8, %r9, %r35;
	mad.lo.s32 	%r39, %r43, %r26, %r41;
	add.s32 	%r44, %r39, %r4;
	shl.b32 	%r12, %r26, 5;
	mad.lo.s32 	%r42, %r25, %r3, %r41;
	cvta.to.global.u64 	%rd1, %rd4;
	cvta.to.global.u64 	%rd2, %rd5;
	mov.f32 	%f110, 0f00000000;
$L__BB0_2:
	setp.ge.s32 	%p2, %r3, %r24;
	setp.ge.s32 	%p3, %r41, %r25;
	mov.f32 	%f108, 0f00000000;
	or.pred  	%p4, %p2, %p3;
	@%p4 bra 	$L__BB0_4;
	mul.wide.s32 	%rd6, %r42, 4;
	add.s64 	%rd7, %rd1, %rd6;
	ld.global.f32 	%f108, [%rd7];
$L__BB0_4:
	setp.ge.s32 	%p5, %r5, %r26;
	st.shared.f32 	[%r7], %f108;
	setp.ge.s32 	%p6, %r43, %r25;
	mov.f32 	%f109, 0f00000000;
	or.pred  	%p7, %p5, %p6;
	@%p7 bra 	$L__BB0_6;
	mul.wide.s32 	%rd8, %r44, 4;
	add.s64 	%rd9, %rd2, %rd8;
	ld.global.f32 	%f109, [%rd9];
$L__BB0_6:
	st.shared.f32 	[%r8], %f109;
	bar.sync 	0;
	ld.shared.f32 	%f12, [%r6];
	ld.shared.f32 	%f13, [%r9];
	fma.rn.f32 	%f14, %f12, %f13, %f110;
	ld.shared.f32 	%f15, [%r6+4];
	ld.shared.f32 	%f16, [%r9+128];
	fma.rn.f32 	%f17, %f15, %f16, %f14;
	ld.shared.f32 	%f18, [%r6+8];
	ld.shared.f32 	%f19, [%r9+256];
	fma.rn.f32 	%f20, %f18, %f19, %f17;
	ld.shared.f32 	%f21, [%r6+12];
	ld.shared.f32 	%f22, [%r9+384];
	fma.rn.f32 	%f23, %f21, %f22, %f20;
	ld.shared.f32 	%f24, [%r6+16];
	ld.shared.f32 	%f25, [%r9+512];
	fma.rn.f32 	%f26, %f24, %f25, %f23;
	ld.shared.f32 	%f27, [%r6+20];
	ld.shared.f32 	%f28, [%r9+640];
	fma.rn.f32 	%f29, %f27, %f28, %f26;
	ld.shared.f32 	%f30, [%r6+24];
	ld.shared.f32 	%f31, [%r9+768];
	fma.rn.f32 	%f32, %f30, %f31, %f29;
	ld.shared.f32 	%f33, [%r6+28];
	ld.shared.f32 	%f34, [%r9+896];
	fma.rn.f32 	%f35, %f33, %f34, %f32;
	ld.shared.f32 	%f36, [%r6+32];
	ld.shared.f32 	%f37, [%r9+1024];
	fma.rn.f32 	%f38, %f36, %f37, %f35;
	ld.shared.f32 	%f39, [%r6+36];
	ld.shared.f32 	%f40, [%r9+1152];
	fma.rn.f32 	%f41, %f39, %f40, %f38;
	ld.shared.f32 	%f42, [%r6+40];
	ld.shared.f32 	%f43, [%r9+1280];
	fma.rn.f32 	%f44, %f42, %f43, %f41;
	ld.shared.f32 	%f45, [%r6+44];
	ld.shared.f32 	%f46, [%r9+1408];
	fma.rn.f32 	%f47, %f45, %f46, %f44;
	ld.shared.f32 	%f48, [%r6+48];
	ld.shared.f32 	%f49, [%r9+1536];
	fma.rn.f32 	%f50, %f48, %f49, %f47;
	ld.shared.f32 	%f51, [%r6+52];
	ld.shared.f32 	%f52, [%r9+1664];
	fma.rn.f32 	%f53, %f51, %f52, %f50;
	ld.shared.f32 	%f54, [%r6+56];
	ld.shared.f32 	%f55, [%r9+1792];
	fma.rn.f32 	%f56, %f54, %f55, %f53;
	ld.shared.f32 	%f57, [%r6+60];
	ld.shared.f32 	%f58, [%r9+1920];
	fma.rn.f32 	%f59, %f57, %f58, %f56;
	ld.shared.f32 	%f60, [%r6+64];
	ld.shared.f32 	%f61, [%r9+2048];
	fma.rn.f32 	%f62, %f60, %f61, %f59;
	ld.shared.f32 	%f63, [%r6+68];
	ld.shared.f32 	%f64, [%r9+2176];
	fma.rn.f32 	%f65, %f63, %f64, %f62;
	ld.shared.f32 	%f66, [%r6+72];
	ld.shared.f32 	%f67, [%r9+2304];
	fma.rn.f32 	%f68, %f66, %f67, %f65;
	ld.shared.f32 	%f69, [%r6+76];
	ld.shared.f32 	%f70, [%r9+2432];
	fma.rn.f32 	%f71, %f69, %f70, %f68;
	ld.shared.f32 	%f72, [%r6+80];
	ld.shared.f32 	%f73, [%r9+2560];
	fma.rn.f32 	%f74, %f72, %f73, %f71;
	ld.shared.f32 	%f75, [%r6+84];
	ld.shared.f32 	%f76, [%r9+2688];
	fma.rn.f32 	%f77, %f75, %f76, %f74;
	ld.shared.f32 	%f78, [%r6+88];
	ld.shared.f32 	%f79, [%r9+2816];
	fma.rn.f32 	%f80, %f78, %f79, %f77;
	ld.shared.f32 	%f81, [%r6+92];
	ld.shared.f32 	%f82, [%r9+2944];
	fma.rn.f32 	%f83, %f81, %f82, %f80;
	ld.shared.f32 	%f84, [%r6+96];
	ld.shared.f32 	%f85, [%r9+3072];
	fma.rn.f32 	%f86, %f84, %f85, %f83;
	ld.shared.f32 	%f87, [%r6+100];
	ld.shared.f32 	%f88, [%r9+3200];
	fma.rn.f32 	%f89, %f87, %f88, %f86;
	ld.shared.f32 	%f90, [%r6+104];
	ld.shared.f32 	%f91, [%r9+3328];
	fma.rn.f32 	%f92, %f90, %f91, %f89;
	ld.shared.f32 	%f93, [%r6+108];
	ld.shared.f32 	%f94, [%r9+3456];
	fma.rn.f32 	%f95, %f93, %f94, %f92;
	ld.shared.f32 	%f96, [%r6+112];
	ld.shared.f32 	%f97, [%r9+3584];
	fma.rn.f32 	%f98, %f96, %f97, %f95;
	ld.shared.f32 	%f99, [%r6+116];
	ld.shared.f32 	%f100, [%r9+3712];
	fma.rn.f32 	%f101, %f99, %f100, %f98;
	ld.shared.f32 	%f102, [%r6+120];
	ld.shared.f32 	%f103, [%r9+3840];
	fma.rn.f32 	%f104, %f102, %f103, %f101;
	ld.shared.f32 	%f105, [%r6+124];
	ld.shared.f32 	%f106, [%r9+3968];
	fma.rn.f32 	%f110, %f105, %f106, %f104;
	bar.sync 	0;
	add.s32 	%r45, %r45, 1;
	add.s32 	%r44, %r44, %r12;
	add.s32 	%r43, %r43, 32;
	add.s32 	%r42, %r42, 32;
	add.s32 	%r41, %r41, 32;
	setp.ne.s32 	%p8, %r45, 1;
	@%p8 bra 	$L__BB0_2;
$L__BB0_7:
	setp.ge.s32 	%p9, %r3, %r24;
	setp.ge.s32 	%p10, %r5, %r26;
	or.pred  	%p11, %p9, %p10;
	@%p11 bra 	$L__BB0_9;
	mad.lo.s32 	%r40, %r26, %r3, %r5;
	cvta.to.global.u64 	%rd10, %rd3;
	mul.wide.u32 	%rd11, %r40, 4;
	add.s64 	%rd12, %rd10, %rd11;
	st.global.f32 	[%rd12], %f110;
$L__BB0_9:
	ret;

}
	// .globl	_Z17gpuMultiplicationPfS_S_iii
.visible .entry _Z17gpuMultiplicationPfS_S_iii(
	.param .u64 .ptr .align 1 _Z17gpuMultiplicationPfS_S_iii_param_0,
	.param .u64 .ptr .align 1 _Z17gpuMultiplicationPfS_S_iii_param_1,
	.param .u64 .ptr .align 1 _Z17gpuMultiplicationPfS_S_iii_param_2,
	.param .u32 _Z17gpuMultiplicationPfS_S_iii_param_3,
	.param .u32 _Z17gpuMultiplicationPfS_S_iii_param_4,
	.param .u32 _Z17gpuMultiplicationPfS_S_iii_param_5
)
{
	.reg .pred 	%p<13>;
	.reg .b32 	%r<41>;
	.reg .b32 	%f<68>;
	.reg .b64 	%rd<53>;

	ld.param.u64 	%rd6, [_Z17gpuMultiplicationPfS_S_iii_param_0];
	ld.param.u64 	%rd7, [_Z17gpuMultiplicationPfS_S_iii_param_1];
	ld.param.u64 	%rd8, [_Z17gpuMultiplicationPfS_S_iii_param_2];
	ld.param.u32 	%r20, [_Z17gpuMultiplicationPfS_S_iii_param_3];
	ld.param.u32 	%r18, [_Z17gpuMultiplicationPfS_S_iii_param_4];
	ld.param.u32 	%r19, [_Z17gpuMultiplicationPfS_S_iii_param_5];
	cvta.to.global.u64 	%rd1, %rd8;
	cvta.to.global.u64 	%rd2, %rd7;
	mov.u32 	%r21, %ctaid.x;
	mov.u32 	%r22, %ntid.x;
	mov.u32 	%r23, %tid.x;
	mad.lo.s32 	%r1, %r21, %r22, %r23;
	mov.u32 	%r24, %ctaid.y;
	mov.u32 	%r25, %ntid.y;
	mov.u32 	%r26, %tid.y;
	mad.lo.s32 	%r2, %r24, %r25, %r26;
	setp.ge.s32 	%p1, %r2, %r20;
	setp.ge.s32 	%p2, %r1, %r19;
	or.pred  	%p3, %p1, %p2;
	@%p3 bra 	$L__BB1_14;
	setp.lt.s32 	%p4, %r18, 1;
	mov.f32 	%f67, 0f00000000;
	@%p4 bra 	$L__BB1_13;
	mul.lo.s32 	%r3, %r18, %r2;
	and.b32  	%r4, %r18, 7;
	setp.lt.u32 	%p5, %r18, 8;
	mov.f32 	%f67, 0f00000000;
	mov.b32 	%r39, 0;
	@%p5 bra 	$L__BB1_5;
	and.b32  	%r39, %r18, 2147483640;
	neg.s32 	%r37, %r39;
	shl.b32 	%r7, %r19, 3;
	mul.wide.u32 	%rd9, %r3, 4;
	add.s64 	%rd10, %rd9, %rd2;
	add.s64 	%rd52, %rd10, 16;
	mov.f32 	%f67, 0f00000000;
	mul.wide.s32 	%rd13, %r19, 4;
	mov.u32 	%r36, %r1;
$L__BB1_4:
	.pragma "nounroll";
	ld.global.f32 	%f17, [%rd52+-16];
	mul.wide.s32 	%rd11, %r36, 4;
	add.s64 	%rd12, %rd1, %rd11;
	ld.global.f32 	%f18, [%rd12];
	fma.rn.f32 	%f19, %f17, %f18, %f67;
	ld.global.f32 	%f20, [%rd52+-12];
	add.s64 	%rd14, %rd12, %rd13;
	ld.global.f32 	%f21, [%rd14];
	fma.rn.f32 	%f22, %f20, %f21, %f19;
	ld.global.f32 	%f23, [%rd52+-8];
	add.s64 	%rd15, %rd14, %rd13;
	ld.global.f32 	%f24, [%rd15];
	fma.rn.f32 	%f25, %f23, %f24, %f22;
	ld.global.f32 	%f26, [%rd52+-4];
	add.s64 	%rd16, %rd15, %rd13;
	ld.global.f32 	%f27, [%rd16];
	fma.rn.f32 	%f28, %f26, %f27, %f25;
	ld.global.f32 	%f29, [%rd52];
	add.s64 	%rd17, %rd16, %rd13;
	ld.global.f32 	%f30, [%rd17];
	fma.rn.f32 	%f31, %f29, %f30, %f28;
	ld.global.f32 	%f32, [%rd52+4];
	add.s64 	%rd18, %rd17, %rd13;
	ld.global.f32 	%f33, [%rd18];
	fma.rn.f32 	%f34, %f32, %f33, %f31;
	ld.global.f32 	%f35, [%rd52+8];
	add.s64 	%rd19, %rd18, %rd13;
	ld.global.f32 	%f36, [%rd19];
	fma.rn.f32 	%f37, %f35, %f36, %f34;
	ld.global.f32 	%f38, [%rd52+12];
	add.s64 	%rd20, %rd19, %rd13;
	ld.global.f32 	%f39, [%rd20];
	fma.rn.f32 	%f67, %f38, %f39, %f37;
	add.s32 	%r37, %r37, 8;
	add.s32 	%r36, %r36, %r7;
	add.s64 	%rd52, %rd52, 32;
	setp.ne.s32 	%p6, %r37, 0;
	@%p6 bra 	$L__BB1_4;
$L__BB1_5:
	setp.eq.s32 	%p7, %r4, 0;
	@%p7 bra 	$L__BB1_13;
	and.b32  	%r13, %r18, 3;
	setp.lt.u32 	%p8, %r4, 4;
	@%p8 bra 	$L__BB1_8;
	add.s32 	%r28, %r39, %r3;
	mul.wide.u32 	%rd21, %r28, 4;
	add.s64 	%rd22, %rd2, %rd21;
	ld.global.f32 	%f41, [%rd22];
	mad.lo.s32 	%r29, %r39, %r19, %r1;
	mul.wide.s32 	%rd23, %r29, 4;
	add.s64 	%rd24, %rd1, %rd23;
	ld.global.f32 	%f42, [%rd24];
	fma.rn.f32 	%f43, %f41, %f42, %f67;
	cvt.u64.u32 	%rd25, %r3;
	cvt.u64.u32 	%rd26, %r39;
	add.s64 	%rd27, %rd26, %rd25;
	shl.b64 	%rd28, %rd27, 2;
	add.s64 	%rd29, %rd2, %rd28;
	ld.global.f32 	%f44, [%rd29+4];
	mul.wide.s32 	%rd30, %r19, 4;
	add.s64 	%rd31, %rd24, %rd30;
	ld.global.f32 	%f45, [%rd31];
	fma.rn.f32 	%f46, %f44, %f45, %f43;
	ld.global.f32 	%f47, [%rd29+8];
	add.s64 	%rd32, %rd31, %rd30;
	ld.global.f32 	%f48, [%rd32];
	fma.rn.f32 	%f49, %f47, %f48, %f46;
	ld.global.f32 	%f50, [%rd29+12];
	add.s64 	%rd33, %rd32, %rd30;
	ld.global.f32 	%f51, [%rd33];
	fma.rn.f32 	%f67, %f50, %f51, %f49;
	add.s32 	%r39, %r39, 4;
$L__BB1_8:
	setp.eq.s32 	%p9, %r13, 0;
	@%p9 bra 	$L__BB1_13;
	setp.eq.s32 	%p10, %r13, 1;
	@%p10 bra 	$L__BB1_11;
	add.s32 	%r30, %r39, %r3;
	mul.wide.u32 	%rd34, %r30, 4;
	add.s64 	%rd35, %rd2, %rd34;
	ld.global.f32 	%f53, [%rd35];
	mad.lo.s32 	%r31, %r39, %r19, %r1;
	mul.wide.s32 	%rd36, %r31, 4;
	add.s64 	%rd37, %rd1, %rd36;
	ld.global.f32 	%f54, [%rd37];
	fma.rn.f32 	%f55, %f53, %f54, %f67;
	cvt.u64.u32 	%rd38, %r3;
	cvt.u64.u32 	%rd39, %r39;
	add.s64 	%rd40, %rd39, %rd38;
	shl.b64 	%rd41, %rd40, 2;
	add.s64 	%rd42, %rd2, %rd41;
	ld.global.f32 	%f56, [%rd42+4];
	mul.wide.s32 	%rd43, %r19, 4;
	add.s64 	%rd44, %rd37, %rd43;
	ld.global.f32 	%f57, [%rd44];
	fma.rn.f32 	%f67, %f56, %f57, %f55;
	add.s32 	%r39, %r39, 2;
$L__BB1_11:
	and.b32  	%r32, %r18, 1;
	setp.eq.b32 	%p11, %r32, 1;
	not.pred 	%p12, %p11;
	@%p12 bra 	$L__BB1_13;
	add.s32 	%r33, %r39, %r3;
	mul.wide.u32 	%rd45, %r33, 4;
	add.s64 	%rd46, %rd2, %rd45;
	ld.global.f32 	%f58, [%rd46];
	mad.lo.s32 	%r34, %r39, %r19, %r1;
	mul.wide.s32 	%rd47, %r34, 4;
	add.s64 	%rd48, %rd1, %rd47;
	ld.global.f32 	%f59, [%rd48];
	fma.rn.f32 	%f67, %f58, %f59, %f67;
$L__BB1_13:
	mad.lo.s32 	%r35, %r19, %r2, %r1;
	cvta.to.global.u64 	%rd49, %rd6;
	mul.wide.s32 	%rd50, %r35, 4;
	add.s64 	%rd51, %rd49, %rd50;
	st.global.f32 	[%rd51], %f67;
$L__BB1_14:
	ret;

}


// ===== COMPILED SASS (sm_100) =====

	.target	sm_100

	.elftype	@"ET_EXEC"


//--------------------- .note.nv.tkinfo           --------------------------
	.section	.note.nv.tkinfo,"",@"SHT_NOTE"
	.sectionflags	@"SHF_NOTE_NV_TKINFO"
	.tkinfo
        /*0018*/ 	.word	0x00000002
        /*0030*/ 	.string	""
        /*0030*/ 	.string	"ptxas"
        /*0030*/ 	.string	"Cuda compilation tools, release 13.0, V13.0.88"
        /*0030*/ 	.string	"Build cuda_13.0.r13.0/compiler.36424714_0"
        /*0030*/ 	.string	"-arch sm_100 -m 64 "



//--------------------- .note.nv.cuinfo           --------------------------
	.section	.note.nv.cuinfo,"",@"SHT_NOTE"
	.sectionflags	@"SHF_NOTE_NV_CUINFO"
        /*0018*/ 	.short	0x0002
        /*001a*/ 	.short	0x0064
        /*001c*/ 	.short	0x0082
	.zero		2


//--------------------- .nv.info                  --------------------------
	.section	.nv.info,"",@"SHT_CUDA_INFO"
	.align	4


	//----- nvinfo : EIATTR_REGCOUNT
	.align		4
        /*0000*/ 	.byte	0x04, 0x2f
        /*0002*/ 	.short	(.L_1 - .L_0)
	.align		4
.L_0:
        /*0004*/ 	.word	index@(_Z26gpuMultiplicationSharedMemPfS_S_iii)
        /*0008*/ 	.word	0x00000020


	//----- nvinfo : EIATTR_FRAME_SIZE
	.align		4
.L_1:
        /*000c*/ 	.byte	0x04, 0x11
        /*000e*/ 	.short	(.L_3 - .L_2)
	.align		4
.L_2:
        /*0010*/ 	.word	index@(_Z26gpuMultiplicationSharedMemPfS_S_iii)
        /*0014*/ 	.word	0x00000000


	//----- nvinfo : EIATTR_REGCOUNT
	.align		4
.L_3:
        /*0018*/ 	.byte	0x04, 0x2f
        /*001a*/ 	.short	(.L_5 - .L_4)
	.align		4
.L_4:
        /*001c*/ 	.word	index@(_Z17gpuMultiplicationPfS_S_iii)
        /*0020*/ 	.word	0x00000020


	//----- nvinfo : EIATTR_FRAME_SIZE
	.align		4
.L_5:
        /*0024*/ 	.byte	0x04, 0x11
        /*0026*/ 	.short	(.L_7 - .L_6)
	.align		4
.L_6:
        /*0028*/ 	.word	index@(_Z17gpuMultiplicationPfS_S_iii)
        /*002c*/ 	.word	0x00000000


	//----- nvinfo : EIATTR_MIN_STACK_SIZE
	.align		4
.L_7:
        /*0030*/ 	.byte	0x04, 0x12
        /*0032*/ 	.short	(.L_9 - .L_8)
	.align		4
.L_8:
        /*0034*/ 	.word	index@(_Z17gpuMultiplicationPfS_S_iii)
        /*0038*/ 	.word	0x00000000


	//----- nvinfo : EIATTR_MIN_STACK_SIZE
	.align		4
.L_9:
        /*003c*/ 	.byte	0x04, 0x12
        /*003e*/ 	.short	(.L_11 - .L_10)
	.align		4
.L_10:
        /*0040*/ 	.word	index@(_Z26gpuMultiplicationSharedMemPfS_S_iii)
        /*0044*/ 	.word	0x00000000
.L_11:


//--------------------- .nv.compat                --------------------------
	.section	.nv.compat,"",@"SHT_CUDA_COMPAT_INFO"
	.align	4
        /*0000*/ 	.byte	0x02, 0x09, 0x00, 0x00, 0x02, 0x02, 0x01, 0x00, 0x02, 0x05, 0x05, 0x00, 0x03, 0x07, 0x01, 0x01
        /*0010*/ 	.byte	0x02, 0x03, 0x00, 0x00, 0x02, 0x06, 0x01, 0x00, 0x04, 0x0b, 0x08, 0x00, 0x09, 0x00, 0x00, 0x00
        /*0020*/ 	.byte	0x00, 0x00, 0x00, 0x00


//--------------------- .nv.info._Z17gpuMultiplicationPfS_S_iii --------------------------
	.section	.nv.info._Z17gpuMultiplicationPfS_S_iii,"",@"SHT_CUDA_INFO"
	.sectionflags	@""
	.align	4


	//----- nvinfo : EIATTR_CUDA_API_VERSION
	.align		4
        /*0000*/ 	.byte	0x04, 0x37
        /*0002*/ 	.short	(.L_13 - .L_12)
.L_12:
        /*0004*/ 	.word	0x00000082


	//----- nvinfo : EIATTR_KPARAM_INFO
	.align		4
.L_13:
        /*0008*/ 	.byte	0x04, 0x17
        /*000a*/ 	.short	(.L_15 - .L_14)
.L_14:
        /*000c*/ 	.word	0x00000000
        /*0010*/ 	.short	0x0005
        /*0012*/ 	.short	0x0020
        /*0014*/ 	.byte	0x00, 0xf0, 0x11, 0x00


	//----- nvinfo : EIATTR_KPARAM_INFO
	.align		4
.L_15:
        /*0018*/ 	.byte	0x04, 0x17
        /*001a*/ 	.short	(.L_17 - .L_16)
.L_16:
        /*001c*/ 	.word	0x00000000
        /*0020*/ 	.short	0x0004
        /*0022*/ 	.short	0x001c
        /*0024*/ 	.byte	0x00, 0xf0, 0x11, 0x00


	//----- nvinfo : EIATTR_KPARAM_INFO
	.align		4
.L_17:
        /*0028*/ 	.byte	0x04, 0x17
        /*002a*/ 	.short	(.L_19 - .L_18)
.L_18:
        /*002c*/ 	.word	0x00000000
        /*0030*/ 	.short	0x0003
        /*0032*/ 	.short	0x0018
        /*0034*/ 	.byte	0x00, 0xf0, 0x11, 0x00


	//----- nvinfo : EIATTR_KPARAM_INFO
	.align		4
.L_19:
        /*0038*/ 	.byte	0x04, 0x17
        /*003a*/ 	.short	(.L_21 - .L_20)
.L_20:
        /*003c*/ 	.word	0x00000000
        /*0040*/ 	.short	0x0002
        /*0042*/ 	.short	0x0010
        /*0044*/ 	.byte	0x00, 0xf5, 0x21, 0x00


	//----- nvinfo : EIATTR_KPARAM_INFO
	.align		4
.L_21:
        /*0048*/ 	.byte	0x04, 0x17
        /*004a*/ 	.short	(.L_23 - .L_22)
.L_22:
        /*004c*/ 	.word	0x00000000
        /*0050*/ 	.short	0x0001
        /*0052*/ 	.short	0x0008
        /*0054*/ 	.byte	0x00, 0xf5, 0x21, 0x00


	//----- nvinfo : EIATTR_KPARAM_INFO
	.align		4
.L_23:
        /*0058*/ 	.byte	0x04, 0x17
        /*005a*/ 	.short	(.L_25 - .L_24)
.L_24:
        /*005c*/ 	.word	0x00000000
        /*0060*/ 	.short	0x0000
        /*0062*/ 	.short	0x0000
        /*0064*/ 	.byte	0x00, 0xf5, 0x21, 0x00


	//----- nvinfo : EIATTR_SPARSE_MMA_MASK
	.align		4
.L_25:
        /*0068*/ 	.byte	0x03, 0x50
        /*006a*/ 	.short	0x0000


	//----- nvinfo : EIATTR_MAXREG_COUNT
	.align		4
        /*006c*/ 	.byte	0x03, 0x1b
        /*006e*/ 	.short	0x00ff


	//----- nvinfo : EIATTR_MERCURY_ISA_VERSION
	.align		4
        /*0070*/ 	.byte	0x03, 0x5f
        /*0072*/ 	.short	0x0101


	//----- nvinfo : EIATTR_VRC_CTA_INIT_COUNT
	.align		4
        /*0074*/ 	.byte	0x02, 0x4a
	.zero		1
	.zero		1


	//----- nvinfo : EIATTR_EXIT_INSTR_OFFSETS
	.align		4
        /*0078*/ 	.byte	0x04, 0x1c
        /*007a*/ 	.short	(.L_27 - .L_26)


	//   ....[0]....
.L_26:
        /*007c*/ 	.word	0x000000d0


	//   ....[1]....
        /*0080*/ 	.word	0x000008f0


	//----- nvinfo : EIATTR_CBANK_PARAM_SIZE
	.align		4
.L_27:
        /*0084*/ 	.byte	0x03, 0x19
        /*0086*/ 	.short	0x0024


	//----- nvinfo : EIATTR_PARAM_CBANK
	.align		4
        /*0088*/ 	.byte	0x04, 0x0a
        /*008a*/ 	.short	(.L_29 - .L_28)
	.align		4
.L_28:
        /*008c*/ 	.word	index@(.nv.constant0._Z17gpuMultiplicationPfS_S_iii)
        /*0090*/ 	.short	0x0380
        /*0092*/ 	.short	0x0024


	//----- nvinfo : EIATTR_SW_WAR
	.align		4
.L_29:
        /*0094*/ 	.byte	0x04, 0x36
        /*0096*/ 	.short	(.L_31 - .L_30)
.L_30:
        /*0098*/ 	.word	0x00000008
.L_31:


//--------------------- .nv.info._Z26gpuMultiplicationSharedMemPfS_S_iii --------------------------
	.section	.nv.info._Z26gpuMultiplicationSharedMemPfS_S_iii,"",@"SHT_CUDA_INFO"
	.sectionflags	@""
	.align	4


	//----- nvinfo : EIATTR_CUDA_API_VERSION
	.align		4
        /*0000*/ 	.byte	0x04, 0x37
        /*0002*/ 	.short	(.L_33 - .L_32)
.L_32:
        /*0004*/ 	.word	0x00000082


	//----- nvinfo : EIATTR_KPARAM_INFO
	.align		4
.L_33:
        /*0008*/ 	.byte	0x04, 0x17
        /*000a*/ 	.short	(.L_35 - .L_34)
.L_34:
        /*000c*/ 	.word	0x00000000
        /*0010*/ 	.short	0x0005
        /*0012*/ 	.short	0x0020
        /*0014*/ 	.byte	0x00, 0xf0, 0x11, 0x00


	//----- nvinfo : EIATTR_KPARAM_INFO
	.align		4
.L_35:
        /*0018*/ 	.byte	0x04, 0x17
        /*001a*/ 	.short	(.L_37 - .L_36)
.L_36:
        /*001c*/ 	.word	0x00000000
        /*0020*/ 	.short	0x0004
        /*0022*/ 	.short	0x001c
        /*0024*/ 	.byte	0x00, 0xf0, 0x11, 0x00


	//----- nvinfo : EIATTR_KPARAM_INFO
	.align		4
.L_37:
        /*0028*/ 	.byte	0x04, 0x17
        /*002a*/ 	.short	(.L_39 - .L_38)
.L_38:
        /*002c*/ 	.word	0x00000000
        /*0030*/ 	.short	0x0003
        /*0032*/ 	.short	0x0018
        /*0034*/ 	.byte	0x00, 0xf0, 0x11, 0x00


	//----- nvinfo : EIATTR_KPARAM_INFO
	.align		4
.L_39:
        /*0038*/ 	.byte	0x04, 0x17
        /*003a*/ 	.short	(.L_41 - .L_40)
.L_40:
        /*003c*/ 	.word	0x00000000
        /*0040*/ 	.short	0x0002
        /*0042*/ 	.short	0x0010
        /*0044*/ 	.byte	0x00, 0xf5, 0x21, 0x00


	//----- nvinfo : EIATTR_KPARAM_INFO
	.align		4
.L_41:
        /*0048*/ 	.byte	0x04, 0x17
        /*004a*/ 	.short	(.L_43 - .L_42)
.L_42:
        /*004c*/ 	.word	0x00000000
        /*0050*/ 	.short	0x0001
        /*0052*/ 	.short	0x0008
        /*0054*/ 	.byte	0x00, 0xf5, 0x21, 0x00


	//----- nvinfo : EIATTR_KPARAM_INFO
	.align		4
.L_43:
        /*0058*/ 	.byte	0x04, 0x17
        /*005a*/ 	.short	(.L_45 - .L_44)
.L_44:
        /*005c*/ 	.word	0x00000000
        /*0060*/ 	.short	0x0000
        /*0062*/ 	.short	0x0000
        /*0064*/ 	.byte	0x00, 0xf5, 0x21, 0x00


	//----- nvinfo : EIATTR_SPARSE_MMA_MASK
	.align		4
.L_45:
        /*0068*/ 	.byte	0x03, 0x50
        /*006a*/ 	.short	0x0000


	//----- nvinfo : EIATTR_MAXREG_COUNT
	.align		4
        /*006c*/ 	.byte	0x03, 0x1b
        /*006e*/ 	.short	0x00ff


	//----- nvinfo : EIATTR_NUM_BARRIERS
	.align		4
        /*0070*/ 	.byte	0x02, 0x4c
        /*0072*/ 	.byte	0x01
	.zero		1


	//----- nvinfo : EIATTR_MERCURY_ISA_VERSION
	.align		4
        /*0074*/ 	.byte	0x03, 0x5f
        /*0076*/ 	.short	0x0101


	//----- nvinfo : EIATTR_VRC_CTA_INIT_COUNT
	.align		4
        /*0078*/ 	.byte	0x02, 0x4a
	.zero		1
	.zero		1


	//----- nvinfo : EIATTR_EXIT_INSTR_OFFSETS
	.align		4
        /*007c*/ 	.byte	0x04, 0x1c
        /*007e*/ 	.short	(.L_47 - .L_46)


	//   ....[0]....
.L_46:
        /*0080*/ 	.word	0x00000840


	//   ....[1]....
        /*0084*/ 	.word	0x00000890


	//----- nvinfo : EIATTR_CBANK_PARAM_SIZE
	.align		4
.L_47:
        /*0088*/ 	.byte	0x03, 0x19
        /*008a*/ 	.short	0x0024


	//----- nvinfo : EIATTR_PARAM_CBANK
	.align		4
        /*008c*/ 	.byte	0x04, 0x0a
        /*008e*/ 	.short	(.L_49 - .L_48)
	.align		4
.L_48:
        /*0090*/ 	.word	index@(.nv.constant0._Z26gpuMultiplicationSharedMemPfS_S_iii)
        /*0094*/ 	.short	0x0380
        /*0096*/ 	.short	0x0024


	//----- nvinfo : EIATTR_SW_WAR
	.align		4
.L_49:
        /*0098*/ 	.byte	0x04, 0x36
        /*009a*/ 	.short	(.L_51 - .L_50)
.L_50:
        /*009c*/ 	.word	0x00000008
.L_51:


//--------------------- .nv.callgraph             --------------------------
	.section	.nv.callgraph,"",@"SHT_CUDA_CALLGRAPH"
	.align	4
	.sectionentsize	8
	.align		4
        /*0000*/ 	.word	0x00000000
	.align		4
        /*0004*/ 	.word	0xffffffff
	.align		4
        /*0008*/ 	.word	0x00000000
	.align		4
        /*000c*/ 	.word	0xfffffffe
	.align		4
        /*0010*/ 	.word	0x00000000
	.align		4
        /*0014*/ 	.word	0xfffffffd
	.align		4
        /*0018*/ 	.word	0x00000000
	.align		4
        /*001c*/ 	.word	0xfffffffc


//--------------------- .text._Z17gpuMultiplicationPfS_S_iii --------------------------
	.section	.text._Z17gpuMultiplicationPfS_S_iii,"ax",@progbits
	.align	128
        .global         _Z17gpuMultiplicationPfS_S_iii
        .type           _Z17gpuMultiplicationPfS_S_iii,@function
        .size           _Z17gpuMultiplicationPfS_S_iii,(.L_x_8 - _Z17gpuMultiplicationPfS_S_iii)
        .other          _Z17gpuMultiplicationPfS_S_iii,@"STO_CUDA_ENTRY STV_DEFAULT"
_Z17gpuMultiplicationPfS_S_iii:
.text._Z17gpuMultiplicationPfS_S_iii:
[----:B------:R-:W-:Y:S01]  /*0000*/  LDC R1, c[0x0][0x37c] ;  /* 0x0000df00ff017b82 */ /* 0x000fe20000000800 */
[----:B------:R-:W0:Y:S07]  /*0010*/  S2R R3, SR_TID.X ;  /* 0x0000000000037919 */ /* 0x000e2e0000002100 */
[----:B------:R-:W0:Y:S01]  /*0020*/  S2UR UR4, SR_CTAID.X ;  /* 0x00000000000479c3 */ /* 0x000e220000002500 */
[----:B------:R-:W1:Y:S01]  /*0030*/  LDCU UR6, c[0x0][0x398] ;  /* 0x00007300ff0677ac */ /* 0x000e620008000800 */
[----:B------:R-:W2:Y:S06]  /*0040*/  S2R R5, SR_TID.Y ;  /* 0x0000000000057919 */ /* 0x000eac0000002200 */
[----:B------:R-:W0:Y:S08]  /*0050*/  LDC R0, c[0x0][0x360] ;  /* 0x0000d800ff007b82 */ /* 0x000e300000000800 */
[----:B------:R-:W2:Y:S08]  /*0060*/  S2UR UR5, SR_CTAID.Y ;  /* 0x00000000000579c3 */ /* 0x000eb00000002600 */
[----:B------:R-:W2:Y:S08]  /*0070*/  LDC R16, c[0x0][0x364] ;  /* 0x0000d900ff107b82 */ /* 0x000eb00000000800 */
[----:B------:R-:W3:Y:S01]  /*0080*/  LDC R17, c[0x0][0x3a0] ;  /* 0x0000e800ff117b82 */ /* 0x000ee20000000800 */
[----:B0-----:R-:W-:-:S02]  /*0090*/  IMAD R0, R0, UR4, R3 ;  /* 0x0000000400007c24 */ /* 0x001fc4000f8e0203 */
[----:B--2---:R-:W-:-:S03]  /*00a0*/  IMAD R16, R16, UR5, R5 ;  /* 0x0000000510107c24 */ /* 0x004fc6000f8e0205 */
[----:B---3--:R-:W-:-:S04]  /*00b0*/  ISETP.GE.AND P0, PT, R0, R17, PT ;  /* 0x000000110000720c */ /* 0x008fc80003f06270 */
[----:B-1----:R-:W-:-:S13]  /*00c0*/  ISETP.GE.OR P0, PT, R16, UR6, P0 ;  /* 0x0000000610007c0c */ /* 0x002fda0008706670 */
[----:B------:R-:W-:Y:S05]  /*00d0*/  @P0 EXIT ;  /* 0x000000000000094d */ /* 0x000fea0003800000 */
[----:B------:R-:W0:Y:S01]  /*00e0*/  LDC R19, c[0x0][0x39c] ;  /* 0x0000e700ff137b82 */ /* 0x000e220000000800 */
[----:B------:R-:W1:Y:S01]  /*00f0*/  LDCU.64 UR4, c[0x0][0x358] ;  /* 0x00006b00ff0477ac */ /* 0x000e620008000a00 */
[----:B------:R-:W-:Y:S01]  /*0100*/  HFMA2 R24, -RZ, RZ, 0, 0 ;  /* 0x00000000ff187431 */ /* 0x000fe200000001ff */
[----:B0-----:R-:W-:-:S13]  /*0110*/  ISETP.GE.AND P0, PT, R19, 0x1, PT ;  /* 0x000000011300780c */ /* 0x001fda0003f06270 */
[----:B-1----:R-:W-:Y:S05]  /*0120*/  @!P0 BRA `(.L_x_0) ;  /* 0x0000000400e08947 */ /* 0x002fea0003800000 */
[C---:B------:R-:W-:Y:S01]  /*0130*/  ISETP.GE.U32.AND P1, PT, R19.reuse, 0x8, PT ;  /* 0x000000081300780c */ /* 0x040fe20003f26070 */
[----:B------:R-:W-:Y:S01]  /*0140*/  IMAD R20, R16, R19, RZ ;  /* 0x0000001310147224 */ /* 0x000fe200078e02ff */
[----:B------:R-:W-:Y:S02]  /*0150*/  LOP3.LUT R27, R19, 0x7, RZ, 0xc0, !PT ;  /* 0x00000007131b7812 */ /* 0x000fe400078ec0ff */
[----:B------:R-:W-:Y:S02]  /*0160*/  MOV R24, RZ ;  /* 0x000000ff00187202 */ /* 0x000fe40000000f00 */
[----:B------:R-:W-:Y:S02]  /*0170*/  ISETP.NE.AND P0, PT, R27, RZ, PT ;  /* 0x000000ff1b00720c */ /* 0x000fe40003f05270 */
[----:B------:R-:W-:-:S05]  /*0180*/  MOV R21, RZ ;  /* 0x000000ff00157202 */ /* 0x000fca0000000f00 */
[----:B------:R-:W-:Y:S06]  /*0190*/  @!P1 BRA `(.L_x_1) ;  /* 0x0000000000c49947 */ /* 0x000fec0003800000 */
[----:B------:R-:W0:Y:S01]  /*01a0*/  LDC.64 R2, c[0x0][0x388] ;  /* 0x0000e200ff027b82 */ /* 0x000e220000000a00 */
[----:B------:R-:W-:Y:S02]  /*01b0*/  LOP3.LUT R21, R19, 0x7ffffff8, RZ, 0xc0, !PT ;  /* 0x7ffffff813157812 */ /* 0x000fe400078ec0ff */
[----:B------:R-:W-:Y:S02]  /*01c0*/  MOV R24, RZ ;  /* 0x000000ff00187202 */ /* 0x000fe40000000f00 */
[----:B------:R-:W-:Y:S02]  /*01d0*/  MOV R18, R0 ;  /* 0x0000000000127202 */ /* 0x000fe40000000f00 */
[----:B------:R-:W-:Y:S01]  /*01e0*/  IADD3 R22, PT, PT, -R21, RZ, RZ ;  /* 0x000000ff15167210 */ /* 0x000fe20007ffe1ff */
[----:B0-----:R-:W-:-:S03]  /*01f0*/  IMAD.WIDE.U32 R2, R20, 0x4, R2 ;  /* 0x0000000414027825 */ /* 0x001fc600078e0002 */
[----:B------:R-:W-:-:S04]  /*0200*/  IADD3 R4, P1, PT, R2, 0x10, RZ ;  /* 0x0000001002047810 */ /* 0x000fc80007f3e0ff */
[----:B------:R-:W-:-:S09]  /*0210*/  IADD3.X R5, PT, PT, RZ, R3, RZ, P1, !PT ;  /* 0x00000003ff057210 */ /* 0x000fd20000ffe4ff */
.L_x_2:
[----:B------:R-:W0:Y:S01]  /*0220*/  LDC.64 R14, c[0x0][0x390] ;  /* 0x0000e400ff0e7b82 */ /* 0x000e220000000a00 */
[----:B------:R-:W-:Y:S02]  /*0230*/  MOV R2, R4 ;  /* 0x0000000400027202 */ /* 0x000fe40000000f00 */
[----:B------:R-:W-:-:S05]  /*0240*/  MOV R3, R5 ;  /* 0x0000000500037202 */ /* 0x000fca0000000f00 */
[----:B------:R-:W2:Y:S04]  /*0250*/  LDG.E R25, desc[UR4][R2.64+-0x10] ;  /* 0xfffff00402197981 */ /* 0x000ea8000c1e1900 */
[----:B------:R-:W3:Y:S04]  /*0260*/  LDG.E R23, desc[UR4][R2.64+-0xc] ;  /* 0xfffff40402177981 */ /* 0x000ee8000c1e1900 */
[----:B------:R-:W4:Y:S04]  /*0270*/  LDG.E R29, desc[UR4][R2.64+-0x8] ;  /* 0xfffff804021d7981 */ /* 0x000f28000c1e1900 */
[----:B------:R-:W5:Y:S01]  /*0280*/  LDG.E R28, desc[UR4][R2.64+-0x4] ;  /* 0xfffffc04021c7981 */ /* 0x000f62000c1e1900 */
[----:B0-----:R-:W-:-:S05]  /*0290*/  IMAD.WIDE R14, R18, 0x4, R14 ;  /* 0x00000004120e7825 */ /* 0x001fca00078e020e */
[----:B------:R0:W2:Y:S01]  /*02a0*/  LDG.E R26, desc[UR4][R14.64] ;  /* 0x000000040e1a7981 */ /* 0x0000a2000c1e1900 */
[----:B------:R-:W-:-:S04]  /*02b0*/  IMAD.WIDE R12, R17, 0x4, R14 ;  /* 0x00000004110c7825 */ /* 0x000fc800078e020e */
[C---:B------:R-:W-:Y:S02]  /*02c0*/  IMAD.WIDE R4, R17.reuse, 0x4, R12 ;  /* 0x0000000411047825 */ /* 0x040fe400078e020c */
[----:B------:R-:W3:Y:S02]  /*02d0*/  LDG.E R12, desc[UR4][R12.64] ;  /* 0x000000040c0c7981 */ /* 0x000ee4000c1e1900 */
[C---:B------:R-:W-:Y:S02]  /*02e0*/  IMAD.WIDE R8, R17.reuse, 0x4, R4 ;  /* 0x0000000411087825 */ /* 0x040fe400078e0204 */
[----:B------:R-:W4:Y:S02]  /*02f0*/  LDG.E R4, desc[UR4][R4.64] ;  /* 0x0000000404047981 */ /* 0x000f24000c1e1900 */
[C---:B------:R-:W-:Y:S02]  /*0300*/  IMAD.WIDE R6, R17.reuse, 0x4, R8 ;  /* 0x0000000411067825 */ /* 0x040fe400078e0208 */
[----:B------:R-:W5:Y:S02]  /*0310*/  LDG.E R8, desc[UR4][R8.64] ;  /* 0x0000000408087981 */ /* 0x000f64000c1e1900 */
[----:B------:R-:W-:-:S02]  /*0320*/  IMAD.WIDE R10, R17, 0x4, R6 ;  /* 0x00000004110a7825 */ /* 0x000fc400078e0206 */
[----:B------:R-:W5:Y:S04]  /*0330*/  LDG.E R5, desc[UR4][R2.64] ;  /* 0x0000000402057981 */ /* 0x000f68000c1e1900 */
[----:B------:R-:W5:Y:S01]  /*0340*/  LDG.E R6, desc[UR4][R6.64] ;  /* 0x0000000406067981 */ /* 0x000f62000c1e1900 */
[----:B0-----:R-:W-:-:S03]  /*0350*/  IMAD.WIDE R14, R17, 0x4, R10 ;  /* 0x00000004110e7825 */ /* 0x001fc600078e020a */
[----:B------:R-:W5:Y:S04]  /*0360*/  LDG.E R10, desc[UR4][R10.64] ;  /* 0x000000040a0a7981 */ /* 0x000f68000c1e1900 */
[----:B------:R-:W5:Y:S04]  /*0370*/  LDG.E R13, desc[UR4][R14.64] ;  /* 0x000000040e0d7981 */ /* 0x000f68000c1e1900 */
[----:B------:R-:W5:Y:S04]  /*0380*/  LDG.E R7, desc[UR4][R2.64+0x4] ;  /* 0x0000040402077981 */ /* 0x000f68000c1e1900 */
[----:B------:R-:W5:Y:S01]  /*0390*/  LDG.E R9, desc[UR4][R2.64+0xc] ;  /* 0x00000c0402097981 */ /* 0x000f62000c1e1900 */
[----:B--2---:R-:W-:Y:S01]  /*03a0*/  FFMA R26, R25, R26, R24 ;  /* 0x0000001a191a7223 */ /* 0x004fe20000000018 */
[----:B------:R-:W-:-:S02]  /*03b0*/  IMAD.WIDE R24, R17, 0x4, R14 ;  /* 0x0000000411187825 */ /* 0x000fc400078e020e */
[----:B------:R-:W2:Y:S04]  /*03c0*/  LDG.E R14, desc[UR4][R2.64+0x8] ;  /* 0x00000804020e7981 */ /* 0x000ea8000c1e1900 */
[----:B------:R-:W2:Y:S01]  /*03d0*/  LDG.E R24, desc[UR4][R24.64] ;  /* 0x0000000418187981 */ /* 0x000ea2000c1e1900 */
[----:B---3--:R-:W-:Y:S01]  /*03e0*/  FFMA R12, R23, R12, R26 ;  /* 0x0000000c170c7223 */ /* 0x008fe2000000001a */
[----:B------:R-:W-:-:S03]  /*03f0*/  IADD3 R22, PT, PT, R22, 0x8, RZ ;  /* 0x0000000816167810 */ /* 0x000fc60007ffe0ff */
[----:B----4-:R-:W-:Y:S01]  /*0400*/  FFMA R29, R29, R4, R12 ;  /* 0x000000041d1d7223 */ /* 0x010fe2000000000c */
[----:B------:R-:W-:-:S03]  /*0410*/  ISETP.NE.AND P1, PT, R22, RZ, PT ;  /* 0x000000ff1600720c */ /* 0x000fc60003f25270 */
[----:B-----5:R-:W-:Y:S01]  /*0420*/  FFMA R8, R28, R8, R29 ;  /* 0x000000081c087223 */ /* 0x020fe2000000001d */
[----:B------:R-:W-:-:S03]  /*0430*/  IADD3 R4, P2, PT, R2, 0x20, RZ ;  /* 0x0000002002047810 */ /* 0x000fc60007f5e0ff */
[----:B------:R-:W-:Y:S01]  /*0440*/  FFMA R6, R5, R6, R8 ;  /* 0x0000000605067223 */ /* 0x000fe20000000008 */
[----:B------:R-:W-:Y:S02]  /*0450*/  IADD3.X R5, PT, PT, RZ, R3, RZ, P2, !PT ;  /* 0x00000003ff057210 */ /* 0x000fe400017fe4ff */
[----:B------:R-:W-:Y:S01]  /*0460*/  LEA R18, R17, R18, 0x3 ;  /* 0x0000001211127211 */ /* 0x000fe200078e18ff */
[----:B------:R-:W-:-:S04]  /*0470*/  FFMA R7, R7, R10, R6 ;  /* 0x0000000a07077223 */ /* 0x000fc80000000006 */
[----:B--2---:R-:W-:-:S04]  /*0480*/  FFMA R14, R14, R13, R7 ;  /* 0x0000000d0e0e7223 */ /* 0x004fc80000000007 */
[----:B------:R-:W-:Y:S01]  /*0490*/  FFMA R24, R9, R24, R14 ;  /* 0x0000001809187223 */ /* 0x000fe2000000000e */
[----:B------:R-:W-:Y:S06]  /*04a0*/  @P1 BRA `(.L_x_2) ;  /* 0xfffffffc005c1947 */ /* 0x000fec000383ffff */
.L_x_1:
[----:B------:R-:W-:Y:S05]  /*04b0*/  @!P0 BRA `(.L_x_0) ;  /* 0x0000000000fc8947 */ /* 0x000fea0003800000 */
[----:B------:R-:W-:Y:S02]  /*04c0*/  ISETP.GE.U32.AND P1, PT, R27, 0x4, PT ;  /* 0x000000041b00780c */ /* 0x000fe40003f26070 */
[----:B------:R-:W-:-:S04]  /*04d0*/  LOP3.LUT R14, R19, 0x3, RZ, 0xc0, !PT ;  /* 0x00000003130e7812 */ /* 0x000fc800078ec0ff */
[----:B------:R-:W-:-:S07]  /*04e0*/  ISETP.NE.AND P0, PT, R14, RZ, PT ;  /* 0x000000ff0e00720c */ /* 0x000fce0003f05270 */
[----:B------:R-:W-:Y:S06]  /*04f0*/  @!P1 BRA `(.L_x_3) ;  /* 0x00000000006c9947 */ /* 0x000fec0003800000 */
[----:B------:R-:W0:Y:S01]  /*0500*/  LDC.64 R4, c[0x0][0x390] ;  /* 0x0000e400ff047b82 */ /* 0x000e220000000a00 */
[----:B------:R-:W1:Y:S01]  /*0510*/  LDCU.64 UR6, c[0x0][0x388] ;  /* 0x00007100ff0677ac */ /* 0x000e620008000a00 */
[----:B------:R-:W-:Y:S01]  /*0520*/  IMAD R7, R21, R17, R0 ;  /* 0x0000001115077224 */ /* 0x000fe200078e0200 */
[CC--:B------:R-:W-:Y:S02]  /*0530*/  IADD3 R3, PT, PT, R20.reuse, R21.reuse, RZ ;  /* 0x0000001514037210 */ /* 0x0c0fe40007ffe0ff */
[----:B------:R-:W-:-:S03]  /*0540*/  IADD3 R8, P1, PT, R20, R21, RZ ;  /* 0x0000001514087210 */ /* 0x000fc60007f3e0ff */
[----:B------:R-:W2:Y:S01]  /*0550*/  LDC.64 R12, c[0x0][0x388] ;  /* 0x0000e200ff0c7b82 */ /* 0x000ea20000000a00 */
[----:B0-----:R-:W-:-:S04]  /*0560*/  IMAD.WIDE R4, R7, 0x4, R4 ;  /* 0x0000000407047825 */ /* 0x001fc800078e0204 */
[----:B------:R-:W-:Y:S02]  /*0570*/  IMAD.WIDE R6, R17, 0x4, R4 ;  /* 0x0000000411067825 */ /* 0x000fe400078e0204 */
[----:B------:R-:W3:Y:S02]  /*0580*/  LDG.E R4, desc[UR4][R4.64] ;  /* 0x0000000404047981 */ /* 0x000ee4000c1e1900 */
[----:B--2---:R-:W-:Y:S01]  /*0590*/  IMAD.WIDE.U32 R12, R3, 0x4, R12 ;  /* 0x00000004030c7825 */ /* 0x004fe200078e000c */
[----:B------:R-:W-:Y:S02]  /*05a0*/  IADD3.X R3, PT, PT, RZ, RZ, RZ, P1, !PT ;  /* 0x000000ffff037210 */ /* 0x000fe40000ffe4ff */
[----:B-1----:R-:W-:-:S03]  /*05b0*/  LEA R2, P1, R8, UR6, 0x2 ;  /* 0x0000000608027c11 */ /* 0x002fc6000f8210ff */
[----:B------:R-:W3:Y:S01]  /*05c0*/  LDG.E R13, desc[UR4][R12.64] ;  /* 0x000000040c0d7981 */ /* 0x000ee2000c1e1900 */
[----:B------:R-:W-:Y:S01]  /*05d0*/  LEA.HI.X R3, R8, UR7, R3, 0x2, P1 ;  /* 0x0000000708037c11 */ /* 0x000fe200088f1403 */
[C---:B------:R-:W-:Y:S02]  /*05e0*/  IMAD.WIDE R8, R17.reuse, 0x4, R6 ;  /* 0x0000000411087825 */ /* 0x040fe400078e0206 */
[----:B------:R-:W2:Y:S04]  /*05f0*/  LDG.E R6, desc[UR4][R6.64] ;  /* 0x0000000406067981 */ /* 0x000ea8000c1e1900 */
[----:B------:R-:W2:Y:S01]  /*0600*/  LDG.E R15, desc[UR4][R2.64+0x4] ;  /* 0x00000404020f7981 */ /* 0x000ea2000c1e1900 */
[----:B------:R-:W-:-:S03]  /*0610*/  IMAD.WIDE R10, R17, 0x4, R8 ;  /* 0x00000004110a7825 */ /* 0x000fc600078e0208 */
[----:B------:R-:W4:Y:S04]  /*0620*/  LDG.E R22, desc[UR4][R8.64] ;  /* 0x0000000408167981 */ /* 0x000f28000c1e1900 */
[----:B------:R-:W4:Y:S04]  /*0630*/  LDG.E R18, desc[UR4][R2.64+0x8] ;  /* 0x0000080402127981 */ /* 0x000f28000c1e1900 */
[----:B------:R-:W5:Y:S04]  /*0640*/  LDG.E R26, desc[UR4][R2.64+0xc] ;  /* 0x00000c04021a7981 */ /* 0x000f68000c1e1900 */
[----:B------:R-:W5:Y:S01]  /*0650*/  LDG.E R10, desc[UR4][R10.64] ;  /* 0x000000040a0a7981 */ /* 0x000f62000c1e1900 */
[----:B------:R-:W-:Y:S01]  /*0660*/  IADD3 R21, PT, PT, R21, 0x4, RZ ;  /* 0x0000000415157810 */ /* 0x000fe20007ffe0ff */
[----:B---3--:R-:W-:-:S04]  /*0670*/  FFMA R24, R13, R4, R24 ;  /* 0x000000040d187223 */ /* 0x008fc80000000018 */
[----:B--2---:R-:W-:-:S04]  /*0680*/  FFMA R15, R15, R6, R24 ;  /* 0x000000060f0f7223 */ /* 0x004fc80000000018 */
[----:B----4-:R-:W-:-:S04]  /*0690*/  FFMA R15, R18, R22, R15 ;  /* 0x00000016120f7223 */ /* 0x010fc8000000000f */
[----:B-----5:R-:W-:-:S07]  /*06a0*/  FFMA R24, R26, R10, R15 ;  /* 0x0000000a1a187223 */ /* 0x020fce000000000f */
.L_x_3:
[----:B------:R-:W-:Y:S05]  /*06b0*/  @!P0 BRA `(.L_x_0) ;  /* 0x00000000007c8947 */ /* 0x000fea0003800000 */
[----:B------:R-:W-:Y:S02]  /*06c0*/  ISETP.NE.AND P1, PT, R14, 0x1, PT ;  /* 0x000000010e00780c */ /* 0x000fe40003f25270 */
[----:B------:R-:W-:-:S04]  /*06d0*/  LOP3.LUT R19, R19, 0x1, RZ, 0xc0, !PT ;  /* 0x0000000113137812 */ /* 0x000fc800078ec0ff */
[----:B------:R-:W-:-:S07]  /*06e0*/  ISETP.NE.U32.AND P0, PT, R19, 0x1, PT ;  /* 0x000000011300780c */ /* 0x000fce0003f05070 */
[----:B------:R-:W0:Y:S01]  /*06f0*/  @P1 LDC.64 R10, c[0x0][0x388] ;  /* 0x0000e200ff0a1b82 */ /* 0x000e220000000a00 */
[CC--:B------:R-:W-:Y:S02]  /*0700*/  @P1 IADD3 R13, PT, PT, R20.reuse, R21.reuse, RZ ;  /* 0x00000015140d1210 */ /* 0x0c0fe40007ffe0ff */
[----:B------:R-:W-:-:S04]  /*0710*/  @P1 IADD3 R12, P2, PT, R20, R21, RZ ;  /* 0x00000015140c1210 */ /* 0x000fc80007f5e0ff */
[----:B------:R-:W-:Y:S01]  /*0720*/  @P1 IADD3.X R14, PT, PT, RZ, RZ, RZ, P2, !PT ;  /* 0x000000ffff0e1210 */ /* 0x000fe200017fe4ff */
[----:B------:R-:W1:Y:S08]  /*0730*/  @P1 LDC.64 R8, c[0x0][0x390] ;  /* 0x0000e400ff081b82 */ /* 0x000e700000000a00 */
[----:B------:R-:W2:Y:S08]  /*0740*/  @P1 LDC.64 R6, c[0x0][0x388] ;  /* 0x0000e200ff061b82 */ /* 0x000eb00000000a00 */
[----:B------:R-:W3:Y:S01]  /*0750*/  @!P0 LDC.64 R4, c[0x0][0x388] ;  /* 0x0000e200ff048b82 */ /* 0x000ee20000000a00 */
[----:B0-----:R-:W-:-:S04]  /*0760*/  @P1 IMAD.WIDE.U32 R10, R13, 0x4, R10 ;  /* 0x000000040d0a1825 */ /* 0x001fc800078e000a */
[C---:B------:R-:W-:Y:S01]  /*0770*/  @P1 IMAD R13, R21.reuse, R17, R0 ;  /* 0x00000011150d1224 */ /* 0x040fe200078e0200 */
[----:B------:R-:W-:Y:S01]  /*0780*/  @P1 IADD3 R21, PT, PT, R21, 0x2, RZ ;  /* 0x0000000215151810 */ /* 0x000fe20007ffe0ff */
[----:B------:R-:W4:Y:S01]  /*0790*/  @P1 LDG.E R11, desc[UR4][R10.64] ;  /* 0x000000040a0b1981 */ /* 0x000f22000c1e1900 */
[----:B------:R-:W0:Y:S01]  /*07a0*/  @!P0 LDC.64 R2, c[0x0][0x390] ;  /* 0x0000e400ff028b82 */ /* 0x000e220000000a00 */
[----:B-1----:R-:W-:Y:S01]  /*07b0*/  @P1 IMAD.WIDE R8, R13, 0x4, R8 ;  /* 0x000000040d081825 */ /* 0x002fe200078e0208 */
[----:B------:R-:W-:Y:S02]  /*07c0*/  @!P0 IADD3 R15, PT, PT, R20, R21, RZ ;  /* 0x00000015140f8210 */ /* 0x000fe40007ffe0ff */
[----:B--2---:R-:W-:Y:S01]  /*07d0*/  @P1 LEA R6, P2, R12, R6, 0x2 ;  /* 0x000000060c061211 */ /* 0x004fe200078410ff */
[----:B------:R-:W-:-:S03]  /*07e0*/  @!P0 IMAD R21, R21, R17, R0 ;  /* 0x0000001115158224 */ /* 0x000fc600078e0200 */
[----:B------:R-:W-:Y:S01]  /*07f0*/  @P1 LEA.HI.X R7, R12, R7, R14, 0x2, P2 ;  /* 0x000000070c071211 */ /* 0x000fe200010f140e */
[----:B------:R-:W-:Y:S01]  /*0800*/  @P1 IMAD.WIDE R12, R17, 0x4, R8 ;  /* 0x00000004110c1825 */ /* 0x000fe200078e0208 */
[----:B------:R-:W4:Y:S03]  /*0810*/  @P1 LDG.E R14, desc[UR4][R8.64] ;  /* 0x00000004080e1981 */ /* 0x000f26000c1e1900 */
[----:B---3--:R-:W-:Y:S01]  /*0820*/  @!P0 IMAD.WIDE.U32 R4, R15, 0x4, R4 ;  /* 0x000000040f048825 */ /* 0x008fe200078e0004 */
[----:B------:R-:W2:Y:S04]  /*0830*/  @P1 LDG.E R6, desc[UR4][R6.64+0x4] ;  /* 0x0000040406061981 */ /* 0x000ea8000c1e1900 */
[----:B------:R-:W2:Y:S01]  /*0840*/  @P1 LDG.E R12, desc[UR4][R12.64] ;  /* 0x000000040c0c1981 */ /* 0x000ea2000c1e1900 */
[----:B0-----:R-:W-:-:S03]  /*0850*/  @!P0 IMAD.WIDE R2, R21, 0x4, R2 ;  /* 0x0000000415028825 */ /* 0x001fc600078e0202 */
[----:B------:R-:W3:Y:S04]  /*0860*/  @!P0 LDG.E R5, desc[UR4][R4.64] ;  /* 0x0000000404058981 */ /* 0x000ee8000c1e1900 */
[----:B------:R-:W3:Y:S01]  /*0870*/  @!P0 LDG.E R2, desc[UR4][R2.64] ;  /* 0x0000000402028981 */ /* 0x000ee2000c1e1900 */
[----:B----4-:R-:W-:-:S04]  /*0880*/  @P1 FFMA R11, R11, R14, R24 ;  /* 0x0000000e0b0b1223 */ /* 0x010fc80000000018 */
[----:B--2---:R-:W-:-:S04]  /*0890*/  @P1 FFMA R24, R6, R12, R11 ;  /* 0x0000000c06181223 */ /* 0x004fc8000000000b */
[----:B---3--:R-:W-:-:S07]  /*08a0*/  @!P0 FFMA R24, R5, R2, R24 ;  /* 0x0000000205188223 */ /* 0x008fce0000000018 */
.L_x_0:
[----:B------:R-:W0:Y:S01]  /*08b0*/  LDC.64 R2, c[0x0][0x380] ;  /* 0x0000e000ff027b82 */ /* 0x000e220000000a00 */
[----:B------:R-:W-:-:S04]  /*08c0*/  IMAD R17, R16, R17, R0 ;  /* 0x0000001110117224 */ /* 0x000fc800078e0200 */
[----:B0-----:R-:W-:-:S05]  /*08d0*/  IMAD.WIDE R2, R17, 0x4, R2 ;  /* 0x0000000411027825 */ /* 0x001fca00078e0202 */
[----:B------:R-:W-:Y:S01]  /*08e0*/  STG.E desc[UR4][R2.64], R24 ;  /* 0x0000001802007986 */ /* 0x000fe2000c101904 */
[----:B------:R-:W-:Y:S05]  /*08f0*/  EXIT ;  /* 0x000000000000794d */ /* 0x000fea0003800000 */
.L_x_4:
[----:B------:R-:W-:-:S00]  /*0900*/  BRA `(.L_x_4) ;  /* 0xfffffffc00fc7947 */ /* 0x000fc0000383ffff */
[----:B------:R-:W-:-:S00]  /*0910*/  NOP ;  /* 0x0000000000007918 */ /* 0x000fc00000000000 */
        /* <DEDUP_REMOVED lines=14> */
.L_x_8:


//--------------------- .text._Z26gpuMultiplicationSharedMemPfS_S_iii --------------------------
	.section	.text._Z26gpuMultiplicationSharedMemPfS_S_iii,"ax",@progbits
	.align	128
        .global         _Z26gpuMultiplicationSharedMemPfS_S_iii
        .type           _Z26gpuMultiplicationSharedMemPfS_S_iii,@function
        .size           _Z26gpuMultiplicationSharedMemPfS_S_iii,(.L_x_9 - _Z26gpuMultiplicationSharedMemPfS_S_iii)
        .other          _Z26gpuMultiplicationSharedMemPfS_S_iii,@"STO_CUDA_ENTRY STV_DEFAULT"
_Z26gpuMultiplicationSharedMemPfS_S_iii:
.text._Z26gpuMultiplicationSharedMemPfS_S_iii:
[----:B------:R-:W-:Y:S01]  /*0000*/  LDC R1, c[0x0][0x37c] ;  /* 0x0000df00ff017b82 */ /* 0x000fe20000000800 */
[----:B------:R-:W0:Y:S01]  /*0010*/  S2R R18, SR_CTAID.Y ;  /* 0x0000000000127919 */ /* 0x000e220000002600 */
[----:B------:R-:W1:Y:S01]  /*0020*/  LDCU UR9, c[0x0][0x39c] ;  /* 0x00007380ff0977ac */ /* 0x000e620008000800 */
[----:B------:R-:W-:Y:S01]  /*0030*/  HFMA2 R21, -RZ, RZ, 0, 0 ;  /* 0x00000000ff157431 */ /* 0x000fe200000001ff */
[----:B------:R-:W0:Y:S01]  /*0040*/  S2R R16, SR_TID.Y ;  /* 0x0000000000107919 */ /* 0x000e220000002200 */
[----:B------:R-:W2:Y:S01]  /*0050*/  LDCU UR13, c[0x0][0x3a0] ;  /* 0x00007400ff0d77ac */ /* 0x000ea20008000800 */
[----:B------:R-:W3:Y:S01]  /*0060*/  S2R R2, SR_CTAID.X ;  /* 0x0000000000027919 */ /* 0x000ee20000002500 */
[----:B------:R-:W4:Y:S01]  /*0070*/  LDCU.64 UR10, c[0x0][0x358] ;  /* 0x00006b00ff0a77ac */ /* 0x000f220008000a00 */
[----:B------:R-:W3:Y:S01]  /*0080*/  S2R R17, SR_TID.X ;  /* 0x0000000000117919 */ /* 0x000ee20000002100 */
[----:B-1----:R-:W-:Y:S01]  /*0090*/  UISETP.GE.AND UP0, UPT, UR9, -0x1e, UPT ;  /* 0xffffffe20900788c */ /* 0x002fe2000bf06270 */
[----:B0-----:R-:W-:-:S02]  /*00a0*/  LEA R18, R18, R16, 0x5 ;  /* 0x0000001012127211 */ /* 0x001fc400078e28ff */
[----:B---3--:R-:W-:-:S06]  /*00b0*/  LEA R19, R2, R17, 0x5 ;  /* 0x0000001102137211 */ /* 0x008fcc00078e28ff */
[----:B--2-4-:R-:W-:Y:S05]  /*00c0*/  BRA.U !UP0, `(.L_x_5) ;  /* 0x0000000508d07547 */ /* 0x014fea000b800000 */
[----:B------:R-:W0:Y:S01]  /*00d0*/  S2UR UR7, SR_CgaCtaId ;  /* 0x00000000000779c3 */ /* 0x000e220000008800 */
[----:B------:R-:W1:Y:S01]  /*00e0*/  LDCU UR12, c[0x0][0x3a0] ;  /* 0x00007400ff0c77ac */ /* 0x000e620008000800 */
[----:B------:R-:W-:Y:S01]  /*00f0*/  MOV R21, RZ ;  /* 0x000000ff00157202 */ /* 0x000fe20000000f00 */
[----:B------:R-:W-:Y:S01]  /*0100*/  IMAD R6, R18, UR9, R17 ;  /* 0x0000000912067c24 */ /* 0x000fe2000f8e0211 */
[----:B------:R-:W-:Y:S01]  /*0110*/  UMOV UR6, 0x400 ;  /* 0x0000040000067882 */ /* 0x000fe20000000000 */
[----:B------:R-:W-:-:S03]  /*0120*/  UIADD3 UR4, UPT, UPT, UR9, -0x1, URZ ;  /* 0xffffffff09047890 */ /* 0x000fc6000fffe0ff */
[----:B------:R-:W2:Y:S01]  /*0130*/  LDC R0, c[0x0][0x3a0] ;  /* 0x0000e800ff007b82 */ /* 0x000ea20000000800 */
[----:B------:R-:W3:Y:S01]  /*0140*/  LDCU.64 UR14, c[0x0][0x398] ;  /* 0x00007300ff0e77ac */ /* 0x000ee20008000a00 */
[----:B------:R-:W-:-:S04]  /*0150*/  USHF.R.S32.HI UR5, URZ, 0x1f, UR4 ;  /* 0x0000001fff057899 */ /* 0x000fc80008011404 */
[----:B------:R-:W-:Y:S01]  /*0160*/  ULEA.HI UR5, UR5, UR4, URZ, 0x5 ;  /* 0x0000000405057291 */ /* 0x000fe2000f8f28ff */
[----:B-1----:R-:W-:-:S03]  /*0170*/  IMAD R7, R16, UR12, R17 ;  /* 0x0000000c10077c24 */ /* 0x002fc6000f8e0211 */
[----:B------:R-:W-:Y:S02]  /*0180*/  USHF.R.S32.HI UR5, URZ, 0x5, UR5 ;  /* 0x00000005ff057899 */ /* 0x000fe40008011405 */
[----:B0-----:R-:W-:Y:S01]  /*0190*/  ULEA UR8, UR7, UR6, 0x18 ;  /* 0x0000000607087291 */ /* 0x001fe2000f8ec0ff */
[----:B------:R-:W-:Y:S01]  /*01a0*/  LEA R7, R2, R7, 0x5 ;  /* 0x0000000702077211 */ /* 0x000fe200078e28ff */
[----:B------:R-:W-:Y:S02]  /*01b0*/  UIADD3 UR6, UPT, UPT, UR6, 0x1000, URZ ;  /* 0x0000100006067890 */ /* 0x000fe4000fffe0ff */
[----:B------:R-:W-:Y:S02]  /*01c0*/  UIADD3 UR5, UPT, UPT, -UR5, URZ, URZ ;  /* 0x000000ff05057290 */ /* 0x000fe4000fffe1ff */
[----:B------:R-:W-:Y:S01]  /*01d0*/  ULEA UR6, UR7, UR6, 0x18 ;  /* 0x0000000607067291 */ /* 0x000fe2000f8ec0ff */
[----:B------:R-:W-:-:S04]  /*01e0*/  LEA R5, R16, UR8, 0x7 ;  /* 0x0000000810057c11 */ /* 0x000fc8000f8e38ff */
[C---:B------:R-:W-:Y:S02]  /*01f0*/  LEA R4, R17.reuse, R5, 0x2 ;  /* 0x0000000511047211 */ /* 0x040fe400078e10ff */
[----:B------:R-:W-:-:S04]  /*0200*/  LEA R3, R17, UR6, 0x2 ;  /* 0x0000000611037c11 */ /* 0x000fc8000f8e10ff */
[----:B---3--:R-:W-:-:S07]  /*0210*/  LEA R2, R16, R3, 0x7 ;  /* 0x0000000310027211 */ /* 0x008fce00078e38ff */
.L_x_6:
[----:B------:R-:W-:Y:S01]  /*0220*/  ISETP.GE.AND P1, PT, R17, UR15, PT ;  /* 0x0000000f11007c0c */ /* 0x000fe2000bf26270 */
[----:B------:R-:W-:Y:S01]  /*0230*/  HFMA2 R24, -RZ, RZ, 0, 0 ;  /* 0x00000000ff187431 */ /* 0x000fe200000001ff */
[----:B------:R-:W-:Y:S02]  /*0240*/  ISETP.GE.AND P0, PT, R16, UR15, PT ;  /* 0x0000000f10007c0c */ /* 0x000fe4000bf06270 */
[----:B------:R-:W-:Y:S02]  /*0250*/  ISETP.GE.OR P1, PT, R18, UR14, P1 ;  /* 0x0000000e12007c0c */ /* 0x000fe40008f26670 */
[----:B--2---:R-:W-:Y:S02]  /*0260*/  ISETP.GE.OR P0, PT, R19, R0, P0 ;  /* 0x000000001300720c */ /* 0x004fe40000706670 */
[----:B------:R-:W-:-:S09]  /*0270*/  MOV R29, RZ ;  /* 0x000000ff001d7202 */ /* 0x000fd20000000f00 */
[----:B------:R-:W0:Y:S08]  /*0280*/  @!P1 LDC.64 R10, c[0x0][0x388] ;  /* 0x0000e200ff0a9b82 */ /* 0x000e300000000a00 */
[----:B------:R-:W1:Y:S01]  /*0290*/  @!P0 LDC.64 R8, c[0x0][0x390] ;  /* 0x0000e400ff088b82 */ /* 0x000e620000000a00 */
[----:B0-----:R-:W-:-:S05]  /*02a0*/  @!P1 IMAD.WIDE R10, R6, 0x4, R10 ;  /* 0x00000004060a9825 */ /* 0x001fca00078e020a */
[----:B------:R-:W2:Y:S01]  /*02b0*/  @!P1 LDG.E R29, desc[UR10][R10.64] ;  /* 0x0000000a0a1d9981 */ /* 0x000ea2000c1e1900 */
[----:B-1----:R-:W-:-:S05]  /*02c0*/  @!P0 IMAD.WIDE R22, R7, 0x4, R8 ;  /* 0x0000000407168825 */ /* 0x002fca00078e0208 */
[----:B------:R-:W3:Y:S01]  /*02d0*/  @!P0 LDG.E R24, desc[UR10][R22.64] ;  /* 0x0000000a16188981 */ /* 0x000ee2000c1e1900 */
[----:B------:R-:W-:-:S04]  /*02e0*/  UIADD3 UR5, UPT, UPT, UR5, 0x1, URZ ;  /* 0x0000000105057890 */ /* 0x000fc8000fffe0ff */
[----:B------:R-:W-:Y:S01]  /*02f0*/  UISETP.NE.AND UP0, UPT, UR5, 0x1, UPT ;  /* 0x000000010500788c */ /* 0x000fe2000bf05270 */
[----:B------:R-:W-:Y:S01]  /*0300*/  IADD3 R16, PT, PT, R16, 0x20, RZ ;  /* 0x0000002010107810 */ /* 0x000fe20007ffe0ff */
[----:B--2---:R-:W-:Y:S04]  /*0310*/  STS [R4], R29 ;  /* 0x0000001d04007388 */ /* 0x004fe80000000800 */
[----:B---3--:R-:W-:Y:S01]  /*0320*/  STS [R2], R24 ;  /* 0x0000001802007388 */ /* 0x008fe20000000800 */
[----:B------:R-:W-:Y:S06]  /*0330*/  BAR.SYNC.DEFER_BLOCKING 0x0 ;  /* 0x0000000000007b1d */ /* 0x000fec0000010000 */
[----:B------:R-:W-:Y:S04]  /*0340*/  LDS R28, [R3] ;  /* 0x00000000031c7984 */ /* 0x000fe80000000800 */
[----:B------:R-:W0:Y:S04]  /*0350*/  LDS.128 R12, [R5] ;  /* 0x00000000050c7984 */ /* 0x000e280000000c00 */
[----:B------:R-:W1:Y:S04]  /*0360*/  LDS R23, [R3+0x80] ;  /* 0x0000800003177984 */ /* 0x000e680000000800 */
[----:B------:R-:W2:Y:S04]  /*0370*/  LDS R27, [R3+0x100] ;  /* 0x00010000031b7984 */ /* 0x000ea80000000800 */
[----:B------:R-:W3:Y:S04]  /*0380*/  LDS R26, [R3+0x180] ;  /* 0x00018000031a7984 */ /* 0x000ee80000000800 */
[----:B------:R-:W-:Y:S04]  /*0390*/  LDS R25, [R3+0x200] ;  /* 0x0002000003197984 */ /* 0x000fe80000000800 */
[----:B------:R-:W4:Y:S04]  /*03a0*/  LDS.128 R8, [R5+0x10] ;  /* 0x0000100005087984 */ /* 0x000f280000000c00 */
[----:B------:R-:W5:Y:S04]  /*03b0*/  LDS R20, [R3+0x280] ;  /* 0x0002800003147984 */ /* 0x000f680000000800 */
[----:B------:R-:W-:Y:S04]  /*03c0*/  LDS R24, [R3+0x380] ;  /* 0x0003800003187984 */ /* 0x000fe80000000800 */
[----:B------:R-:W-:Y:S01]  /*03d0*/  LDS R22, [R3+0x480] ;  /* 0x0004800003167984 */ /* 0x000fe20000000800 */
[----:B0-----:R-:W-:-:S03]  /*03e0*/  FFMA R12, R12, R28, R21 ;  /* 0x0000001c0c0c7223 */ /* 0x001fc60000000015 */
[----:B------:R-:W0:Y:S01]  /*03f0*/  LDS R21, [R3+0x300] ;  /* 0x0003000003157984 */ /* 0x000e220000000800 */
[----:B-1----:R-:W-:-:S03]  /*0400*/  FFMA R12, R23, R13, R12 ;  /* 0x0000000d170c7223 */ /* 0x002fc6000000000c */
[----:B------:R-:W-:Y:S01]  /*0410*/  LDS R23, [R3+0x400] ;  /* 0x0004000003177984 */ /* 0x000fe20000000800 */
[----:B--2---:R-:W-:-:S04]  /*0420*/  FFMA R27, R27, R14, R12 ;  /* 0x0000000e1b1b7223 */ /* 0x004fc8000000000c */
[----:B---3--:R-:W-:Y:S02]  /*0430*/  FFMA R27, R26, R15, R27 ;  /* 0x0000000f1a1b7223 */ /* 0x008fe4000000001b */
[----:B------:R-:W1:Y:S04]  /*0440*/  LDS.128 R12, [R5+0x20] ;  /* 0x00002000050c7984 */ /* 0x000e680000000c00 */
[----:B------:R-:W-:Y:S01]  /*0450*/  LDS R26, [R3+0x580] ;  /* 0x00058000031a7984 */ /* 0x000fe20000000800 */
[----:B----4-:R-:W-:-:S03]  /*0460*/  FFMA R27, R8, R25, R27 ;  /* 0x00000019081b7223 */ /* 0x010fc6000000001b */
[----:B------:R-:W2:Y:S01]  /*0470*/  LDS R25, [R3+0x500] ;  /* 0x0005000003197984 */ /* 0x000ea20000000800 */
[----:B-----5:R-:W-:-:S04]  /*0480*/  FFMA R20, R20, R9, R27 ;  /* 0x0000000914147223 */ /* 0x020fc8000000001b */
[----:B0-----:R-:W-:Y:S02]  /*0490*/  FFMA R21, R21, R10, R20 ;  /* 0x0000000a15157223 */ /* 0x001fe40000000014 */
[----:B------:R-:W-:Y:S02]  /*04a0*/  LDS R20, [R3+0x680] ;  /* 0x0006800003147984 */ /* 0x000fe40000000800 */
[----:B------:R-:W-:Y:S02]  /*04b0*/  FFMA R27, R24, R11, R21 ;  /* 0x0000000b181b7223 */ /* 0x000fe40000000015 */
[----:B------:R-:W-:Y:S04]  /*04c0*/  LDS R21, [R3+0x600] ;  /* 0x0006000003157984 */ /* 0x000fe80000000800 */
[----:B------:R-:W0:Y:S01]  /*04d0*/  LDS.128 R8, [R5+0x30] ;  /* 0x0000300005087984 */ /* 0x000e220000000c00 */
[----:B-1----:R-:W-:-:S03]  /*04e0*/  FFMA R27, R12, R23, R27 ;  /* 0x000000170c1b7223 */ /* 0x002fc6000000001b */
[----:B------:R-:W1:Y:S01]  /*04f0*/  LDS R23, [R3+0x700] ;  /* 0x0007000003177984 */ /* 0x000e620000000800 */
[----:B------:R-:W-:-:S03]  /*0500*/  FFMA R22, R22, R13, R27 ;  /* 0x0000000d16167223 */ /* 0x000fc6000000001b */
[----:B------:R-:W3:Y:S01]  /*0510*/  LDS R24, [R3+0x780] ;  /* 0x0007800003187984 */ /* 0x000ee20000000800 */
[----:B--2---:R-:W-:-:S03]  /*0520*/  FFMA R25, R25, R14, R22 ;  /* 0x0000000e19197223 */ /* 0x004fc60000000016 */
[----:B------:R-:W-:Y:S01]  /*0530*/  LDS R22, [R3+0x880] ;  /* 0x0008800003167984 */ /* 0x000fe20000000800 */
[----:B------:R-:W-:-:S03]  /*0540*/  FFMA R27, R26, R15, R25 ;  /* 0x0000000f1a1b7223 */ /* 0x000fc60000000019 */
[----:B------:R-:W-:Y:S04]  /*0550*/  LDS R25, [R3+0x800] ;  /* 0x0008000003197984 */ /* 0x000fe80000000800 */
[----:B------:R-:W2:Y:S04]  /*0560*/  LDS.128 R12, [R5+0x40] ;  /* 0x00004000050c7984 */ /* 0x000ea80000000c00 */
[----:B------:R-:W-:Y:S01]  /*0570*/  LDS R26, [R3+0x980] ;  /* 0x00098000031a7984 */ /* 0x000fe20000000800 */
[----:B0-----:R-:W-:-:S03]  /*0580*/  FFMA R27, R8, R21, R27 ;  /* 0x00000015081b7223 */ /* 0x001fc6000000001b */
[----:B------:R-:W0:Y:S01]  /*0590*/  LDS R21, [R3+0x900] ;  /* 0x0009000003157984 */ /* 0x000e220000000800 */
[----:B------:R-:W-:-:S04]  /*05a0*/  FFMA R20, R20, R9, R27 ;  /* 0x0000000914147223 */ /* 0x000fc8000000001b */
[----:B-1----:R-:W-:Y:S02]  /*05b0*/  FFMA R23, R23, R10, R20 ;  /* 0x0000000a17177223 */ /* 0x002fe40000000014 */
[----:B------:R-:W-:Y:S02]  /*05c0*/  LDS R20, [R3+0xa80] ;  /* 0x000a800003147984 */ /* 0x000fe40000000800 */
[----:B---3--:R-:W-:Y:S02]  /*05d0*/  FFMA R27, R24, R11, R23 ;  /* 0x0000000b181b7223 */ /* 0x008fe40000000017 */
[----:B------:R-:W-:Y:S04]  /*05e0*/  LDS R23, [R3+0xa00] ;  /* 0x000a000003177984 */ /* 0x000fe80000000800 */
[----:B------:R-:W1:Y:S01]  /*05f0*/  LDS.128 R8, [R5+0x50] ;  /* 0x0000500005087984 */ /* 0x000e620000000c00 */
[----:B--2---:R-:W-:-:S03]  /*0600*/  FFMA R27, R12, R25, R27 ;  /* 0x000000190c1b7223 */ /* 0x004fc6000000001b */
[----:B------:R-:W2:Y:S01]  /*0610*/  LDS R25, [R3+0xb00] ;  /* 0x000b000003197984 */ /* 0x000ea20000000800 */
[----:B------:R-:W-:-:S03]  /*0620*/  FFMA R12, R22, R13, R27 ;  /* 0x0000000d160c7223 */ /* 0x000fc6000000001b */
[----:B------:R-:W3:Y:S04]  /*0630*/  LDS R22, [R3+0xb80] ;  /* 0x000b800003167984 */ /* 0x000ee80000000800 */
[----:B------:R-:W-:Y:S01]  /*0640*/  LDS R24, [R3+0xc80] ;  /* 0x000c800003187984 */ /* 0x000fe20000000800 */
[----:B0-----:R-:W-:-:S04]  /*0650*/  FFMA R21, R21, R14, R12 ;  /* 0x0000000e15157223 */ /* 0x001fc8000000000c */
[----:B------:R-:W-:Y:S02]  /*0660*/  FFMA R27, R26, R15, R21 ;  /* 0x0000000f1a1b7223 */ /* 0x000fe40000000015 */
[----:B------:R-:W-:Y:S04]  /*0670*/  LDS R21, [R3+0xc00] ;  /* 0x000c000003157984 */ /* 0x000fe80000000800 */
[----:B------:R-:W0:Y:S01]  /*0680*/  LDS.128 R12, [R5+0x60] ;  /* 0x00006000050c7984 */ /* 0x000e220000000c00 */
[----:B-1----:R-:W-:-:S04]  /*0690*/  FFMA R23, R8, R23, R27 ;  /* 0x0000001708177223 */ /* 0x002fc8000000001b */
[----:B------:R-:W-:Y:S02]  /*06a0*/  FFMA R20, R20, R9, R23 ;  /* 0x0000000914147223 */ /* 0x000fe40000000017 */
[----:B------:R-:W1:Y:S02]  /*06b0*/  LDS R23, [R3+0xd00] ;  /* 0x000d000003177984 */ /* 0x000e640000000800 */
[----:B--2---:R-:W-:Y:S02]  /*06c0*/  FFMA R25, R25, R10, R20 ;  /* 0x0000000a19197223 */ /* 0x004fe40000000014 */
[----:B------:R-:W2:Y:S02]  /*06d0*/  LDS R20, [R3+0xd80] ;  /* 0x000d800003147984 */ /* 0x000ea40000000800 */
[----:B---3--:R-:W-:Y:S02]  /*06e0*/  FFMA R27, R22, R11, R25 ;  /* 0x0000000b161b7223 */ /* 0x008fe40000000019 */
[----:B------:R-:W-:Y:S04]  /*06f0*/  LDS R25, [R3+0xe00] ;  /* 0x000e000003197984 */ /* 0x000fe80000000800 */
[----:B------:R-:W3:Y:S04]  /*0700*/  LDS.128 R8, [R5+0x70] ;  /* 0x0000700005087984 */ /* 0x000ee80000000c00 */
[----:B------:R-:W4:Y:S01]  /*0710*/  LDS R22, [R3+0xe80] ;  /* 0x000e800003167984 */ /* 0x000f220000000800 */
[----:B0-----:R-:W-:-:S03]  /*0720*/  FFMA R27, R12, R21, R27 ;  /* 0x000000150c1b7223 */ /* 0x001fc6000000001b */
[----:B------:R-:W0:Y:S04]  /*0730*/  LDS R21, [R3+0xf00] ;  /* 0x000f000003157984 */ /* 0x000e280000000800 */
[----:B------:R-:W5:Y:S01]  /*0740*/  LDS R12, [R3+0xf80] ;  /* 0x000f8000030c7984 */ /* 0x000f620000000800 */
[----:B------:R-:W-:-:S04]  /*0750*/  FFMA R24, R24, R13, R27 ;  /* 0x0000000d18187223 */ /* 0x000fc8000000001b */
[----:B-1----:R-:W-:-:S04]  /*0760*/  FFMA R23, R23, R14, R24 ;  /* 0x0000000e17177223 */ /* 0x002fc80000000018 */
[----:B--2---:R-:W-:-:S04]  /*0770*/  FFMA R15, R20, R15, R23 ;  /* 0x0000000f140f7223 */ /* 0x004fc80000000017 */
[----:B---3--:R-:W-:-:S04]  /*0780*/  FFMA R15, R8, R25, R15 ;  /* 0x00000019080f7223 */ /* 0x008fc8000000000f */
[----:B----4-:R-:W-:Y:S01]  /*0790*/  FFMA R22, R22, R9, R15 ;  /* 0x0000000916167223 */ /* 0x010fe2000000000f */
[----:B------:R-:W-:Y:S02]  /*07a0*/  IADD3 R17, PT, PT, R17, 0x20, RZ ;  /* 0x0000002011117810 */ /* 0x000fe40007ffe0ff */
[----:B------:R-:W-:Y:S02]  /*07b0*/  IADD3 R6, PT, PT, R6, 0x20, RZ ;  /* 0x0000002006067810 */ /* 0x000fe40007ffe0ff */
[----:B------:R-:W-:Y:S01]  /*07c0*/  LEA R7, R0, R7, 0x5 ;  /* 0x0000000700077211 */ /* 0x000fe200078e28ff */
[----:B0-----:R-:W-:-:S04]  /*07d0*/  FFMA R21, R21, R10, R22 ;  /* 0x0000000a15157223 */ /* 0x001fc80000000016 */
[----:B-----5:R-:W-:Y:S01]  /*07e0*/  FFMA R21, R12, R11, R21 ;  /* 0x0000000b0c157223 */ /* 0x020fe20000000015 */
[----:B------:R-:W-:Y:S06]  /*07f0*/  BAR.SYNC.DEFER_BLOCKING 0x0 ;  /* 0x0000000000007b1d */ /* 0x000fec0000010000 */
[----:B------:R-:W-:Y:S05]  /*0800*/  BRA.U UP0, `(.L_x_6) ;  /* 0xfffffff900847547 */ /* 0x000fea000b83ffff */
.L_x_5:
[----:B------:R-:W0:Y:S01]  /*0810*/  LDCU UR4, c[0x0][0x398] ;  /* 0x00007300ff0477ac */ /* 0x000e220008000800 */
[----:B------:R-:W-:-:S04]  /*0820*/  ISETP.GE.AND P0, PT, R19, UR13, PT ;  /* 0x0000000d13007c0c */ /* 0x000fc8000bf06270 */
[----:B0-----:R-:W-:-:S13]  /*0830*/  ISETP.GE.OR P0, PT, R18, UR4, P0 ;  /* 0x0000000412007c0c */ /* 0x001fda0008706670 */
[----:B------:R-:W-:Y:S05]  /*0840*/  @P0 EXIT ;  /* 0x000000000000094d */ /* 0x000fea0003800000 */
[----:B------:R-:W0:Y:S01]  /*0850*/  LDC.64 R2, c[0x0][0x380] ;  /* 0x0000e000ff027b82 */ /* 0x000e220000000a00 */
[----:B------:R-:W-:-:S04]  /*0860*/  IMAD R19, R18, UR13, R19 ;  /* 0x0000000d12137c24 */ /* 0x000fc8000f8e0213 */
[----:B0-----:R-:W-:-:S05]  /*0870*/  IMAD.WIDE.U32 R2, R19, 0x4, R2 ;  /* 0x0000000413027825 */ /* 0x001fca00078e0002 */
[----:B------:R-:W-:Y:S01]  /*0880*/  STG.E desc[UR10][R2.64], R21 ;  /* 0x0000001502007986 */ /* 0x000fe2000c10190a */
[----:B------:R-:W-:Y:S05]  /*0890*/  EXIT ;  /* 0x000000000000794d */ /* 0x000fea0003800000 */
.L_x_7:
        /* <DEDUP_REMOVED lines=14> */
.L_x_9:


//--------------------- .nv.shared.reserved.0     --------------------------
	.section	.nv.shared.reserved.0,"aw",@nobits
	.weak		__nv_reservedSMEM_offset_0_alias
	.size		__nv_reservedSMEM_offset_0_alias, 0, 64
	.other		__nv_reservedSMEM_offset_0_alias,@"STO_CUDA_RESERVED_SHARED STV_DEFAULT"
__nv_reservedSMEM_offset_0_alias:
	.zero		0
	.zero		64


//--------------------- .nv.shared._Z26gpuMultiplicationSharedMemPfS_S_iii --------------------------
	.section	.nv.shared._Z26gpuMultiplicationSharedMemPfS_S_iii,"aw",@nobits
	.sectionflags	@""
	.align	4
.nv.shared._Z26gpuMultiplicationSharedMemPfS_S_iii:
	.zero		9216


//--------------------- .nv.constant0._Z17gpuMultiplicationPfS_S_iii --------------------------
	.section	.nv.constant0._Z17gpuMultiplicationPfS_S_iii,"a",@progbits
	.sectionflags	@""
	.align	4
.nv.constant0._Z17gpuMultiplicationPfS_S_iii:
	.zero		932


//--------------------- .nv.constant0._Z26gpuMultiplicationSharedMemPfS_S_iii --------------------------
	.section	.nv.constant0._Z26gpuMultiplicationSharedMemPfS_S_iii,"a",@progbits
	.sectionflags	@""
	.align	4
.nv.constant0._Z26gpuMultiplicationSharedMemPfS_S_iii:
	.zero		932


//--------------------- SYMBOLS --------------------------

	.type		.nv.reservedSmem.offset0,@object
	.size		.nv.reservedSmem.offset0,0x4
	.type		.nv.reservedSmem.cap,@object
	.size		.nv.reservedSmem.cap,0x4
